	.headerflags	@"EF_CUDA_TEXMODE_UNIFIED EF_CUDA_64BIT_ADDRESS EF_CUDA_ACCELERATORS EF_CUDA_SM90 EF_CUDA_VIRTUAL_SM(EF_CUDA_SM90)"
	.elftype	@"ET_EXEC"


//--------------------- .nv.info                  --------------------------
	.section	.nv.info,"",@"SHT_CUDA_INFO"
	.align	4


	//----- nvinfo : EIATTR_REGCOUNT
	.align		4
        /*0000*/ 	.byte	0x04, 0x2f
        /*0002*/ 	.short	(.L_1 - .L_0)
	.align		4
.L_0:
        /*0004*/ 	.word	index@(triton_poi_fused_native_group_norm_silu_12)
        /*0008*/ 	.word	0x00000012


	//----- nvinfo : EIATTR_MIN_STACK_SIZE
	.align		4
.L_1:
        /*000c*/ 	.byte	0x04, 0x12
        /*000e*/ 	.short	(.L_3 - .L_2)
	.align		4
.L_2:
        /*0010*/ 	.word	index@(triton_poi_fused_native_group_norm_silu_12)
        /*0014*/ 	.word	0x00000000


	//----- nvinfo : EIATTR_FRAME_SIZE
	.align		4
.L_3:
        /*0018*/ 	.byte	0x04, 0x11
        /*001a*/ 	.short	(.L_5 - .L_4)
	.align		4
.L_4:
        /*001c*/ 	.word	index@(triton_poi_fused_native_group_norm_silu_12)
        /*0020*/ 	.word	0x00000000


	//----- nvinfo : EIATTR_MIN_STACK_SIZE
	.align		4
.L_5:
        /*0024*/ 	.byte	0x04, 0x12
        /*0026*/ 	.short	(.L_7 - .L_6)
	.align		4
.L_6:
        /*0028*/ 	.word	index@(triton_poi_fused_native_group_norm_silu_12)
        /*002c*/ 	.word	0x00000000
.L_7:


//--------------------- .nv.info.triton_poi_fused_native_group_norm_silu_12 --------------------------
	.section	.nv.info.triton_poi_fused_native_group_norm_silu_12,"",@"SHT_CUDA_INFO"
	.sectionflags	@""
	.align	4


	//----- nvinfo : EIATTR_CUDA_API_VERSION
	.align		4
        /*0000*/ 	.byte	0x04, 0x37
        /*0002*/ 	.short	(.L_9 - .L_8)
.L_8:
        /*0004*/ 	.word	0x0000007c


	//----- nvinfo : EIATTR_KPARAM_INFO
	.align		4
.L_9:
        /*0008*/ 	.byte	0x04, 0x17
        /*000a*/ 	.short	(.L_11 - .L_10)
.L_10:
        /*000c*/ 	.word	0x00000000
        /*0010*/ 	.short	0x0006
        /*0012*/ 	.short	0x0030
        /*0014*/ 	.byte	0x00, 0xf0, 0x11, 0x00


	//----- nvinfo : EIATTR_KPARAM_INFO
	.align		4
.L_11:
        /*0018*/ 	.byte	0x04, 0x17
        /*001a*/ 	.short	(.L_13 - .L_12)
.L_12:
        /*001c*/ 	.word	0x00000000
        /*0020*/ 	.short	0x0005
        /*0022*/ 	.short	0x0028
        /*0024*/ 	.byte	0x00, 0xf4, 0x21, 0x00


	//----- nvinfo : EIATTR_KPARAM_INFO
	.align		4
.L_13:
        /*0028*/ 	.byte	0x04, 0x17
        /*002a*/ 	.short	(.L_15 - .L_14)
.L_14:
        /*002c*/ 	.word	0x00000000
        /*0030*/ 	.short	0x0004
        /*0032*/ 	.short	0x0020
        /*0034*/ 	.byte	0x00, 0xf4, 0x21, 0x00


	//----- nvinfo : EIATTR_KPARAM_INFO
	.align		4
.L_15:
        /*0038*/ 	.byte	0x04, 0x17
        /*003a*/ 	.short	(.L_17 - .L_16)
.L_16:
        /*003c*/ 	.word	0x00000000
        /*0040*/ 	.short	0x0003
        /*0042*/ 	.short	0x0018
        /*0044*/ 	.byte	0x00, 0xf4, 0x21, 0x00


	//----- nvinfo : EIATTR_KPARAM_INFO
	.align		4
.L_17:
        /*0048*/ 	.byte	0x04, 0x17
        /*004a*/ 	.short	(.L_19 - .L_18)
.L_18:
        /*004c*/ 	.word	0x00000000
        /*0050*/ 	.short	0x0002
        /*0052*/ 	.short	0x0010
        /*0054*/ 	.byte	0x00, 0xf4, 0x21, 0x00


	//----- nvinfo : EIATTR_KPARAM_INFO
	.align		4
.L_19:
        /*0058*/ 	.byte	0x04, 0x17
        /*005a*/ 	.short	(.L_21 - .L_20)
.L_20:
        /*005c*/ 	.word	0x00000000
        /*0060*/ 	.short	0x0001
        /*0062*/ 	.short	0x0008
        /*0064*/ 	.byte	0x00, 0xf4, 0x21, 0x00


	//----- nvinfo : EIATTR_KPARAM_INFO
	.align		4
.L_21:
        /*0068*/ 	.byte	0x04, 0x17
        /*006a*/ 	.short	(.L_23 - .L_22)
.L_22:
        /*006c*/ 	.word	0x00000000
        /*0070*/ 	.short	0x0000
        /*0072*/ 	.short	0x0000
        /*0074*/ 	.byte	0x00, 0xf4, 0x21, 0x00


	//----- nvinfo : EIATTR_SPARSE_MMA_MASK
	.align		4
.L_23:
        /*0078*/ 	.byte	0x03, 0x50
        /*007a*/ 	.short	0x0000


	//----- nvinfo : EIATTR_MAXREG_COUNT
	.align		4
        /*007c*/ 	.byte	0x03, 0x1b
        /*007e*/ 	.short	0x00ff


	//----- nvinfo : EIATTR_EXIT_INSTR_OFFSETS
	.align		4
        /*0080*/ 	.byte	0x04, 0x1c
        /*0082*/ 	.short	(.L_25 - .L_24)


	//   ....[0]....
.L_24:
        /*0084*/ 	.word	0x00000430


	//----- nvinfo : EIATTR_REQNTID
	.align		4
.L_25:
        /*0088*/ 	.byte	0x04, 0x10
        /*008a*/ 	.short	(.L_27 - .L_26)
.L_26:
        /*008c*/ 	.word	0x00000100
        /*0090*/ 	.word	0x00000001
        /*0094*/ 	.word	0x00000001


	//----- nvinfo : EIATTR_CBANK_PARAM_SIZE
	.align		4
.L_27:
        /*0098*/ 	.byte	0x03, 0x19
        /*009a*/ 	.short	0x0034


	//----- nvinfo : EIATTR_PARAM_CBANK
	.align		4
        /*009c*/ 	.byte	0x04, 0x0a
        /*009e*/ 	.short	(.L_29 - .L_28)
	.align		4
.L_28:
        /*00a0*/ 	.word	index@(.nv.constant0.triton_poi_fused_native_group_norm_silu_12)
        /*00a4*/ 	.short	0x0210
        /*00a6*/ 	.short	0x0034


	//----- nvinfo : EIATTR_SW_WAR
	.align		4
.L_29:
        /*00a8*/ 	.byte	0x04, 0x36
        /*00aa*/ 	.short	(.L_31 - .L_30)
.L_30:
        /*00ac*/ 	.word	0x00000008
.L_31:


//--------------------- .nv.callgraph             --------------------------
	.section	.nv.callgraph,"",@"SHT_CUDA_CALLGRAPH"
	.align	4
	.sectionentsize	8
	.align		4
        /*0000*/ 	.word	0x00000000
	.align		4
        /*0004*/ 	.word	0xffffffff
	.align		4
        /*0008*/ 	.word	0x00000000
	.align		4
        /*000c*/ 	.word	0xfffffffe
	.align		4
        /*0010*/ 	.word	0x00000000
	.align		4
        /*0014*/ 	.word	0xfffffffd
	.align		4
        /*0018*/ 	.word	0x00000000
	.align		4
        /*001c*/ 	.word	0xfffffffc


//--------------------- .text.triton_poi_fused_native_group_norm_silu_12 --------------------------
	.section	.text.triton_poi_fused_native_group_norm_silu_12,"ax",@progbits
	.align	128
        .global         triton_poi_fused_native_group_norm_silu_12
        .type           triton_poi_fused_native_group_norm_silu_12,@function
        .size           triton_poi_fused_native_group_norm_silu_12,(.L_x_1 - triton_poi_fused_native_group_norm_silu_12)
        .other          triton_poi_fused_native_group_norm_silu_12,@"STO_CUDA_ENTRY STV_DEFAULT"
triton_poi_fused_native_group_norm_silu_12:
.text.triton_poi_fused_native_group_norm_silu_12:
[----:B------:R-:W-:Y:S01]  /*0000*/  LDC R1, c[0x0][0x28] ;  /* 0x00000a00ff017b82 */ /* 0x000fe20000000800 */
[----:B------:R-:W1:Y:S07]  /*0010*/  S2R R0, SR_TID.X ;  /* 0x0000000000007919 */ /* 0x000e6e0000002100 */
[----:B------:R-:W2:Y:S01]  /*0020*/  LDC.64 R10, c[0x0][0x220] ;  /* 0x00008800ff0a7b82 */ /* 0x000ea20000000a00 */
[----:B------:R-:W-:Y:S01]  /*0030*/  ULDC.64 UR4, c[0x0][0x208] ;  /* 0x0000820000047ab9 */ /* 0x000fe20000000a00 */
[----:B------:R-:W3:Y:S06]  /*0040*/  S2R R3, SR_CTAID.X ;  /* 0x0000000000037919 */ /* 0x000eec0000002500 */
[----:B------:R-:W4:Y:S08]  /*0050*/  LDC.64 R8, c[0x0][0x218] ;  /* 0x00008600ff087b82 */ /* 0x000f300000000a00 */
[----:B------:R-:W5:Y:S08]  /*0060*/  LDC.64 R4, c[0x0][0x228] ;  /* 0x00008a00ff047b82 */ /* 0x000f700000000a00 */
[----:B------:R-:W5:Y:S01]  /*0070*/  LDC.64 R6, c[0x0][0x230] ;  /* 0x00008c00ff067b82 */ /* 0x000f620000000a00 */
[----:B-1----:R-:W-:-:S04]  /*0080*/  SHF.L.U32 R0, R0, 0x1, RZ ;  /* 0x0000000100007819 */ /* 0x002fc800000006ff */
[----:B------:R-:W-:Y:S02]  /*0090*/  LOP3.LUT R0, R0, 0x1fe, RZ, 0xc0, !PT ;  /* 0x000001fe00007812 */ /* 0x000fe400078ec0ff */
[----:B---3--:R-:W-:Y:S02]  /*00a0*/  SHF.R.S32.HI R13, RZ, 0x16, R3 ;  /* 0x00000016ff0d7819 */ /* 0x008fe40000011403 */
[----:B------:R-:W-:Y:S02]  /*00b0*/  LEA R0, R3, R0, 0x9 ;  /* 0x0000000003007211 */ /* 0x000fe400078e48ff */
[----:B------:R-:W-:Y:S01]  /*00c0*/  SGXT R13, R13, 0x1 ;  /* 0x000000010d0d781a */ /* 0x000fe20000000200 */
[----:B------:R-:W1:Y:S02]  /*00d0*/  LDC.64 R2, c[0x0][0x238] ;  /* 0x00008e00ff027b82 */ /* 0x000e640000000a00 */
[----:B----4-:R-:W-:Y:S01]  /*00e0*/  IMAD.WIDE R8, R0, 0x4, R8 ;  /* 0x0000000400087825 */ /* 0x010fe200078e0208 */
[----:B------:R-:W-:-:S02]  /*00f0*/  LEA.HI R12, R13, R0, RZ, 0x8 ;  /* 0x000000000d0c7211 */ /* 0x000fc400078f40ff */
[----:B------:R-:W-:Y:S02]  /*0100*/  LEA.HI R13, R13, R0, RZ, 0xa ;  /* 0x000000000d0d7211 */ /* 0x000fe400078f50ff */
[----:B------:R-:W-:Y:S01]  /*0110*/  SHF.R.S32.HI R12, RZ, 0x8, R12 ;  /* 0x00000008ff0c7819 */ /* 0x000fe2000001140c */
[----:B------:R-:W3:Y:S01]  /*0120*/  LDG.E.64 R8, desc[UR4][R8.64] ;  /* 0x0000000408087981 */ /* 0x000ee2000c1e1b00 */
[----:B------:R-:W-:Y:S02]  /*0130*/  SHF.R.S32.HI R15, RZ, 0xa, R13 ;  /* 0x0000000aff0f7819 */ /* 0x000fe4000001140d */
[----:B------:R-:W-:-:S03]  /*0140*/  LEA.HI R13, R12, R12, RZ, 0x7 ;  /* 0x0000000c0c0d7211 */ /* 0x000fc600078f38ff */
[----:B--2---:R-:W-:Y:S01]  /*0150*/  IMAD.WIDE R10, R15, 0x4, R10 ;  /* 0x000000040f0a7825 */ /* 0x004fe200078e020a */
[----:B------:R-:W-:-:S03]  /*0160*/  LOP3.LUT R13, R13, 0xffffff80, RZ, 0xc0, !PT ;  /* 0xffffff800d0d7812 */ /* 0x000fc600078ec0ff */
[----:B-----5:R-:W-:Y:S01]  /*0170*/  IMAD.WIDE R4, R15, 0x4, R4 ;  /* 0x000000040f047825 */ /* 0x020fe200078e0204 */
[----:B------:R-:W-:Y:S01]  /*0180*/  IADD3 R13, R12, -R13, RZ ;  /* 0x8000000d0c0d7210 */ /* 0x000fe20007ffe0ff */
[----:B------:R-:W3:Y:S04]  /*0190*/  LDG.E.EL R10, desc[UR4][R10.64] ;  /* 0x000000040a0a7981 */ /* 0x000ee8000c2e1900 */
[----:B------:R-:W2:Y:S01]  /*01a0*/  LDG.E.EL R4, desc[UR4][R4.64] ;  /* 0x0000000404047981 */ /* 0x000ea2000c2e1900 */
[----:B0-----:R-:W-:-:S04]  /*01b0*/  IMAD.WIDE R6, R13, 0x4, R6 ;  /* 0x000000040d067825 */ /* 0x001fc800078e0206 */
[----:B-1----:R-:W-:Y:S02]  /*01c0*/  IMAD.WIDE R2, R13, 0x4, R2 ;  /* 0x000000040d027825 */ /* 0x002fe400078e0202 */
[----:B------:R-:W4:Y:S04]  /*01d0*/  LDG.E.EL R6, desc[UR4][R6.64] ;  /* 0x0000000406067981 */ /* 0x000f28000c2e1900 */
[----:B------:R-:W4:Y:S01]  /*01e0*/  LDG.E.EL R3, desc[UR4][R2.64] ;  /* 0x0000000402037981 */ /* 0x000f22000c2e1900 */
[----:B---3--:R-:W-:-:S04]  /*01f0*/  FADD R13, R8, -R10 ;  /* 0x8000000a080d7221 */ /* 0x008fc80000000000 */
[----:B--2---:R-:W-:Y:S01]  /*0200*/  FMUL R12, R4, R13 ;  /* 0x0000000d040c7220 */ /* 0x004fe20000400000 */
[----:B------:R-:W-:-:S04]  /*0210*/  FADD R13, R9, -R10 ;  /* 0x8000000a090d7221 */ /* 0x000fc80000000000 */
[----:B------:R-:W-:Y:S01]  /*0220*/  FMUL R10, R4, R13 ;  /* 0x0000000d040a7220 */ /* 0x000fe20000400000 */
[----:B----4-:R-:W-:-:S03]  /*0230*/  FFMA R12, R6, R12, R3 ;  /* 0x0000000c060c7223 */ /* 0x010fc60000000003 */
[----:B------:R-:W-:Y:S01]  /*0240*/  FFMA R10, R6, R10, R3 ;  /* 0x0000000a060a7223 */ /* 0x000fe20000000003 */
[----:B------:R-:W-:-:S03]  /*0250*/  FADD R8, RZ, -R12 ;  /* 0x8000000cff087221 */ /* 0x000fc60000000000 */
[----:B------:R-:W-:Y:S01]  /*0260*/  FADD R4, RZ, -R10 ;  /* 0x8000000aff047221 */ /* 0x000fe20000000000 */
[----:B------:R-:W-:-:S03]  /*0270*/  FMUL R8, R8, 1.4426950216293334961 ;  /* 0x3fb8aa3b08087820 */ /* 0x000fc60000400000 */
[----:B------:R-:W-:Y:S02]  /*0280*/  FMUL R4, R4, 1.4426950216293334961 ;  /* 0x3fb8aa3b04047820 */ /* 0x000fe40000400000 */
[----:B------:R-:W-:-:S03]  /*0290*/  FSETP.GEU.AND P0, PT, R8, -126, PT ;  /* 0xc2fc00000800780b */ /* 0x000fc60003f0e000 */
[----:B------:R-:W-:-:S10]  /*02a0*/  FSETP.GEU.AND P1, PT, R4, -126, PT ;  /* 0xc2fc00000400780b */ /* 0x000fd40003f2e000 */
[----:B------:R-:W-:-:S03]  /*02b0*/  @!P0 FMUL R8, R8, 0.5 ;  /* 0x3f00000008088820 */ /* 0x000fc60000400000 */
[----:B------:R-:W-:Y:S01]  /*02c0*/  @!P1 FMUL R4, R4, 0.5 ;  /* 0x3f00000004049820 */ /* 0x000fe20000400000 */
[----:B------:R-:W0:Y:S08]  /*02d0*/  MUFU.EX2 R2, R8 ;  /* 0x0000000800027308 */ /* 0x000e300000000800 */
[----:B------:R-:W1:Y:S01]  /*02e0*/  MUFU.EX2 R3, R4 ;  /* 0x0000000400037308 */ /* 0x000e620000000800 */
[----:B0-----:R-:W-:-:S04]  /*02f0*/  @!P0 FMUL R2, R2, R2 ;  /* 0x0000000202028220 */ /* 0x001fc80000400000 */
[----:B------:R-:W-:Y:S01]  /*0300*/  FADD R5, R2, 1 ;  /* 0x3f80000002057421 */ /* 0x000fe20000000000 */
[----:B-1----:R-:W-:-:S04]  /*0310*/  @!P1 FMUL R3, R3, R3 ;  /* 0x0000000303039220 */ /* 0x002fc80000400000 */
[----:B------:R-:W-:Y:S01]  /*0320*/  FADD R6, R3, 1 ;  /* 0x3f80000003067421 */ /* 0x000fe20000000000 */
[----:B------:R-:W-:Y:S01]  /*0330*/  FSETP.GT.AND P0, PT, R5, 8.50705917302346158658e+37, PT ;  /* 0x7e8000000500780b */ /* 0x000fe20003f04000 */
[----:B------:R-:W0:Y:S03]  /*0340*/  LDC.64 R2, c[0x0][0x210] ;  /* 0x00008400ff027b82 */ /* 0x000e260000000a00 */
[----:B------:R-:W-:Y:S01]  /*0350*/  FSETP.GT.AND P1, PT, R6, 8.50705917302346158658e+37, PT ;  /* 0x7e8000000600780b */ /* 0x000fe20003f24000 */
[----:B------:R-:W-:-:S08]  /*0360*/  HFMA2.MMA R9, -RZ, RZ, 1.625, 0 ;  /* 0x3e800000ff097435 */ /* 0x000fd000000001ff */
[----:B------:R-:W-:-:S04]  /*0370*/  @P0 FMUL R5, R5, 0.25 ;  /* 0x3e80000005050820 */ /* 0x000fc80000400000 */
[----:B------:R-:W-:Y:S02]  /*0380*/  @P1 FMUL R6, R6, 0.25 ;  /* 0x3e80000006061820 */ /* 0x000fe40000400000 */
[----:B------:R-:W1:Y:S08]  /*0390*/  MUFU.RCP R5, R5 ;  /* 0x0000000500057308 */ /* 0x000e700000001000 */
[----:B------:R-:W2:Y:S01]  /*03a0*/  MUFU.RCP R6, R6 ;  /* 0x0000000600067308 */ /* 0x000ea20000001000 */
[----:B------:R-:W-:-:S02]  /*03b0*/  FSEL R4, R9, 1, P0 ;  /* 0x3f80000009047808 */ /* 0x000fc40000000000 */
[----:B------:R-:W-:-:S03]  /*03c0*/  FSEL R9, R9, 1, P1 ;  /* 0x3f80000009097808 */ /* 0x000fc60000800000 */
[----:B-1----:R-:W-:Y:S01]  /*03d0*/  FMUL R7, R5, R4 ;  /* 0x0000000405077220 */ /* 0x002fe20000400000 */
[----:B0-----:R-:W-:-:S04]  /*03e0*/  IMAD.WIDE R2, R0, 0x4, R2 ;  /* 0x0000000400027825 */ /* 0x001fc800078e0202 */
[----:B------:R-:W-:Y:S01]  /*03f0*/  FMUL R8, R12, R7 ;  /* 0x000000070c087220 */ /* 0x000fe20000400000 */
[----:B--2---:R-:W-:-:S04]  /*0400*/  FMUL R9, R6, R9 ;  /* 0x0000000906097220 */ /* 0x004fc80000400000 */
[----:B------:R-:W-:-:S05]  /*0410*/  FMUL R9, R10, R9 ;  /* 0x000000090a097220 */ /* 0x000fca0000400000 */
[----:B------:R-:W-:Y:S01]  /*0420*/  STG.E.64 desc[UR4][R2.64], R8 ;  /* 0x0000000802007986 */ /* 0x000fe2000c101b04 */
[----:B------:R-:W-:Y:S05]  /*0430*/  EXIT ;  /* 0x000000000000794d */ /* 0x000fea0003800000 */
.L_x_0:
[----:B------:R-:W-:-:S00]  /*0440*/  BRA `(.L_x_0) ;  /* 0xfffffffc00fc7947 */ /* 0x000fc0000383ffff */
[----:B------:R-:W-:-:S00]  /*0450*/  NOP ;  /* 0x0000000000007918 */ /* 0x000fc00000000000 */
        /* <DEDUP_REMOVED lines=10> */
.L_x_1:


//--------------------- .nv.constant0.triton_poi_fused_native_group_norm_silu_12 --------------------------
	.section	.nv.constant0.triton_poi_fused_native_group_norm_silu_12,"a",@progbits
	.sectionflags	@""
	.align	4
.nv.constant0.triton_poi_fused_native_group_norm_silu_12:
	.zero		580
